//
// Generated by NVIDIA NVVM Compiler
//
// Compiler Build ID: CL-36424714
// Cuda compilation tools, release 13.0, V13.0.88
// Based on NVVM 20.0.0
//

.version 9.0
.target sm_100
.address_size 64

	// .globl	_Z12matMulKernelPfS_S_iii

.visible .entry _Z12matMulKernelPfS_S_iii(
	.param .u64 .ptr .align 1 _Z12matMulKernelPfS_S_iii_param_0,
	.param .u64 .ptr .align 1 _Z12matMulKernelPfS_S_iii_param_1,
	.param .u64 .ptr .align 1 _Z12matMulKernelPfS_S_iii_param_2,
	.param .u32 _Z12matMulKernelPfS_S_iii_param_3,
	.param .u32 _Z12matMulKernelPfS_S_iii_param_4,
	.param .u32 _Z12matMulKernelPfS_S_iii_param_5
)
{
	.reg .pred 	%p<13>;
	.reg .b32 	%r<48>;
	.reg .b32 	%f<112>;
	.reg .b64 	%rd<43>;

	ld.param.u64 	%rd11, [_Z12matMulKernelPfS_S_iii_param_0];
	ld.param.u64 	%rd12, [_Z12matMulKernelPfS_S_iii_param_1];
	ld.param.u64 	%rd10, [_Z12matMulKernelPfS_S_iii_param_2];
	ld.param.u32 	%r27, [_Z12matMulKernelPfS_S_iii_param_3];
	ld.param.u32 	%r25, [_Z12matMulKernelPfS_S_iii_param_4];
	ld.param.u32 	%r26, [_Z12matMulKernelPfS_S_iii_param_5];
	cvta.to.global.u64 	%rd1, %rd12;
	cvta.to.global.u64 	%rd2, %rd11;
	mov.u32 	%r28, %ctaid.y;
	mov.u32 	%r29, %ntid.y;
	mov.u32 	%r30, %tid.y;
	mad.lo.s32 	%r1, %r28, %r29, %r30;
	mov.u32 	%r31, %ctaid.x;
	mov.u32 	%r32, %ntid.x;
	mov.u32 	%r33, %tid.x;
	mad.lo.s32 	%r2, %r31, %r32, %r33;
	setp.ge.s32 	%p1, %r1, %r27;
	setp.ge.s32 	%p2, %r2, %r26;
	or.pred  	%p3, %p1, %p2;
	@%p3 bra 	$L__BB0_15;
	setp.lt.s32 	%p4, %r25, 1;
	mov.f32 	%f111, 0f00000000;
	@%p4 bra 	$L__BB0_14;
	mul.lo.s32 	%r3, %r25, %r1;
	mul.lo.s32 	%r4, %r25, %r2;
	and.b32  	%r5, %r25, 15;
	setp.lt.u32 	%p5, %r25, 16;
	mov.f32 	%f111, 0f00000000;
	mov.b32 	%r44, 0;
	@%p5 bra 	$L__BB0_5;
	and.b32  	%r44, %r25, 2147483632;
	neg.s32 	%r42, %r44;
	mul.wide.u32 	%rd13, %r3, 4;
	add.s64 	%rd14, %rd13, %rd2;
	add.s64 	%rd41, %rd14, 32;
	add.s64 	%rd4, %rd1, 32;
	mov.f32 	%f111, 0f00000000;
	mov.u32 	%r41, %r4;
$L__BB0_4:
	.pragma "nounroll";
	mul.wide.s32 	%rd15, %r41, 4;
	add.s64 	%rd16, %rd4, %rd15;
	ld.global.f32 	%f18, [%rd41+-32];
	ld.global.f32 	%f19, [%rd16+-32];
	fma.rn.f32 	%f20, %f18, %f19, %f111;
	ld.global.f32 	%f21, [%rd41+-28];
	ld.global.f32 	%f22, [%rd16+-28];
	fma.rn.f32 	%f23, %f21, %f22, %f20;
	ld.global.f32 	%f24, [%rd41+-24];
	ld.global.f32 	%f25, [%rd16+-24];
	fma.rn.f32 	%f26, %f24, %f25, %f23;
	ld.global.f32 	%f27, [%rd41+-20];
	ld.global.f32 	%f28, [%rd16+-20];
	fma.rn.f32 	%f29, %f27, %f28, %f26;
	ld.global.f32 	%f30, [%rd41+-16];
	ld.global.f32 	%f31, [%rd16+-16];
	fma.rn.f32 	%f32, %f30, %f31, %f29;
	ld.global.f32 	%f33, [%rd41+-12];
	ld.global.f32 	%f34, [%rd16+-12];
	fma.rn.f32 	%f35, %f33, %f34, %f32;
	ld.global.f32 	%f36, [%rd41+-8];
	ld.global.f32 	%f37, [%rd16+-8];
	fma.rn.f32 	%f38, %f36, %f37, %f35;
	ld.global.f32 	%f39, [%rd41+-4];
	ld.global.f32 	%f40, [%rd16+-4];
	fma.rn.f32 	%f41, %f39, %f40, %f38;
	ld.global.f32 	%f42, [%rd41];
	ld.global.f32 	%f43, [%rd16];
	fma.rn.f32 	%f44, %f42, %f43, %f41;
	ld.global.f32 	%f45, [%rd41+4];
	ld.global.f32 	%f46, [%rd16+4];
	fma.rn.f32 	%f47, %f45, %f46, %f44;
	ld.global.f32 	%f48, [%rd41+8];
	ld.global.f32 	%f49, [%rd16+8];
	fma.rn.f32 	%f50, %f48, %f49, %f47;
	ld.global.f32 	%f51, [%rd41+12];
	ld.global.f32 	%f52, [%rd16+12];
	fma.rn.f32 	%f53, %f51, %f52, %f50;
	ld.global.f32 	%f54, [%rd41+16];
	ld.global.f32 	%f55, [%rd16+16];
	fma.rn.f32 	%f56, %f54, %f55, %f53;
	ld.global.f32 	%f57, [%rd41+20];
	ld.global.f32 	%f58, [%rd16+20];
	fma.rn.f32 	%f59, %f57, %f58, %f56;
	ld.global.f32 	%f60, [%rd41+24];
	ld.global.f32 	%f61, [%rd16+24];
	fma.rn.f32 	%f62, %f60, %f61, %f59;
	ld.global.f32 	%f63, [%rd41+28];
	ld.global.f32 	%f64, [%rd16+28];
	fma.rn.f32 	%f111, %f63, %f64, %f62;
	add.s32 	%r42, %r42, 16;
	add.s64 	%rd41, %rd41, 64;
	add.s32 	%r41, %r41, 16;
	setp.ne.s32 	%p6, %r42, 0;
	@%p6 bra 	$L__BB0_4;
$L__BB0_5:
	setp.eq.s32 	%p7, %r5, 0;
	@%p7 bra 	$L__BB0_14;
	and.b32  	%r13, %r25, 7;
	setp.lt.u32 	%p8, %r5, 8;
	@%p8 bra 	$L__BB0_8;
	add.s32 	%r35, %r44, %r3;
	mul.wide.u32 	%rd17, %r35, 4;
	add.s64 	%rd18, %rd2, %rd17;
	ld.global.f32 	%f66, [%rd18];
	add.s32 	%r36, %r44, %r4;
	mul.wide.s32 	%rd19, %r36, 4;
	add.s64 	%rd20, %rd1, %rd19;
	ld.global.f32 	%f67, [%rd20];
	fma.rn.f32 	%f68, %f66, %f67, %f111;
	cvt.u64.u32 	%rd21, %r3;
	cvt.u64.u32 	%rd22, %r44;
	add.s64 	%rd23, %rd22, %rd21;
	shl.b64 	%rd24, %rd23, 2;
	add.s64 	%rd25, %rd2, %rd24;
	ld.global.f32 	%f69, [%rd25+4];
	ld.global.f32 	%f70, [%rd20+4];
	fma.rn.f32 	%f71, %f69, %f70, %f68;
	ld.global.f32 	%f72, [%rd25+8];
	ld.global.f32 	%f73, [%rd20+8];
	fma.rn.f32 	%f74, %f72, %f73, %f71;
	ld.global.f32 	%f75, [%rd25+12];
	ld.global.f32 	%f76, [%rd20+12];
	fma.rn.f32 	%f77, %f75, %f76, %f74;
	ld.global.f32 	%f78, [%rd25+16];
	ld.global.f32 	%f79, [%rd20+16];
	fma.rn.f32 	%f80, %f78, %f79, %f77;
	ld.global.f32 	%f81, [%rd25+20];
	ld.global.f32 	%f82, [%rd20+20];
	fma.rn.f32 	%f83, %f81, %f82, %f80;
	ld.global.f32 	%f84, [%rd25+24];
	ld.global.f32 	%f85, [%rd20+24];
	fma.rn.f32 	%f86, %f84, %f85, %f83;
	ld.global.f32 	%f87, [%rd25+28];
	ld.global.f32 	%f88, [%rd20+28];
	fma.rn.f32 	%f111, %f87, %f88, %f86;
	add.s32 	%r44, %r44, 8;
$L__BB0_8:
	setp.eq.s32 	%p9, %r13, 0;
	@%p9 bra 	$L__BB0_14;
	and.b32  	%r16, %r25, 3;
	setp.lt.u32 	%p10, %r13, 4;
	@%p10 bra 	$L__BB0_11;
	add.s32 	%r37, %r44, %r3;
	mul.wide.u32 	%rd26, %r37, 4;
	add.s64 	%rd27, %rd2, %rd26;
	ld.global.f32 	%f90, [%rd27];
	add.s32 	%r38, %r44, %r4;
	mul.wide.s32 	%rd28, %r38, 4;
	add.s64 	%rd29, %rd1, %rd28;
	ld.global.f32 	%f91, [%rd29];
	fma.rn.f32 	%f92, %f90, %f91, %f111;
	cvt.u64.u32 	%rd30, %r3;
	cvt.u64.u32 	%rd31, %r44;
	add.s64 	%rd32, %rd31, %rd30;
	shl.b64 	%rd33, %rd32, 2;
	add.s64 	%rd34, %rd2, %rd33;
	ld.global.f32 	%f93, [%rd34+4];
	ld.global.f32 	%f94, [%rd29+4];
	fma.rn.f32 	%f95, %f93, %f94, %f92;
	ld.global.f32 	%f96, [%rd34+8];
	ld.global.f32 	%f97, [%rd29+8];
	fma.rn.f32 	%f98, %f96, %f97, %f95;
	ld.global.f32 	%f99, [%rd34+12];
	ld.global.f32 	%f100, [%rd29+12];
	fma.rn.f32 	%f111, %f99, %f100, %f98;
	add.s32 	%r44, %r44, 4;
$L__BB0_11:
	setp.eq.s32 	%p11, %r16, 0;
	@%p11 bra 	$L__BB0_14;
	add.s32 	%r47, %r44, %r4;
	add.s32 	%r39, %r44, %r3;
	mul.wide.u32 	%rd35, %r39, 4;
	add.s64 	%rd42, %rd2, %rd35;
	neg.s32 	%r46, %r16;
$L__BB0_13:
	.pragma "nounroll";
	mul.wide.s32 	%rd36, %r47, 4;
	add.s64 	%rd37, %rd1, %rd36;
	ld.global.f32 	%f101, [%rd42];
	ld.global.f32 	%f102, [%rd37];
	fma.rn.f32 	%f111, %f101, %f102, %f111;
	add.s32 	%r47, %r47, 1;
	add.s64 	%rd42, %rd42, 4;
	add.s32 	%r46, %r46, 1;
	setp.ne.s32 	%p12, %r46, 0;
	@%p12 bra 	$L__BB0_13;
$L__BB0_14:
	mad.lo.s32 	%r40, %r26, %r1, %r2;
	cvta.to.global.u64 	%rd38, %rd10;
	mul.wide.s32 	%rd39, %r40, 4;
	add.s64 	%rd40, %rd38, %rd39;
	st.global.f32 	[%rd40], %f111;
$L__BB0_15:
	ret;

}


// ===== COMPILED SASS (sm_100) =====

	.target	sm_100

	.elftype	@"ET_EXEC"


//--------------------- .note.nv.tkinfo           --------------------------
	.section	.note.nv.tkinfo,"",@"SHT_NOTE"
	.sectionflags	@"SHF_NOTE_NV_TKINFO"
	.tkinfo
        /*0018*/ 	.word	0x00000002
        /*0030*/ 	.string	""
        /*0030*/ 	.string	"ptxas"
        /*0030*/ 	.string	"Cuda compilation tools, release 13.0, V13.0.88"
        /*0030*/ 	.string	"Build cuda_13.0.r13.0/compiler.36424714_0"
        /*0030*/ 	.string	"-arch sm_100 -m 64 "



//--------------------- .note.nv.cuinfo           --------------------------
	.section	.note.nv.cuinfo,"",@"SHT_NOTE"
	.sectionflags	@"SHF_NOTE_NV_CUINFO"
        /*0018*/ 	.short	0x0002
        /*001a*/ 	.short	0x0064
        /*001c*/ 	.short	0x0082
	.zero		2


//--------------------- .nv.info                  --------------------------
	.section	.nv.info,"",@"SHT_CUDA_INFO"
	.align	4


	//----- nvinfo : EIATTR_REGCOUNT
	.align		4
        /*0000*/ 	.byte	0x04, 0x2f
        /*0002*/ 	.short	(.L_1 - .L_0)
	.align		4
.L_0:
        /*0004*/ 	.word	index@(_Z12matMulKernelPfS_S_iii)
        /*0008*/ 	.word	0x0000001f


	//----- nvinfo : EIATTR_FRAME_SIZE
	.align		4
.L_1:
        /*000c*/ 	.byte	0x04, 0x11
        /*000e*/ 	.short	(.L_3 - .L_2)
	.align		4
.L_2:
        /*0010*/ 	.word	index@(_Z12matMulKernelPfS_S_iii)
        /*0014*/ 	.word	0x00000000


	//----- nvinfo : EIATTR_MIN_STACK_SIZE
	.align		4
.L_3:
        /*0018*/ 	.byte	0x04, 0x12
        /*001a*/ 	.short	(.L_5 - .L_4)
	.align		4
.L_4:
        /*001c*/ 	.word	index@(_Z12matMulKernelPfS_S_iii)
        /*0020*/ 	.word	0x00000000
.L_5:


//--------------------- .nv.compat                --------------------------
	.section	.nv.compat,"",@"SHT_CUDA_COMPAT_INFO"
	.align	4
        /*0000*/ 	.byte	0x02, 0x09, 0x00, 0x00, 0x02, 0x02, 0x01, 0x00, 0x02, 0x05, 0x05, 0x00, 0x03, 0x07, 0x01, 0x01
        /*0010*/ 	.byte	0x02, 0x03, 0x00, 0x00, 0x02, 0x06, 0x01, 0x00, 0x04, 0x0b, 0x08, 0x00, 0x09, 0x00, 0x00, 0x00
        /*0020*/ 	.byte	0x00, 0x00, 0x00, 0x00


//--------------------- .nv.info._Z12matMulKernelPfS_S_iii --------------------------
	.section	.nv.info._Z12matMulKernelPfS_S_iii,"",@"SHT_CUDA_INFO"
	.sectionflags	@""
	.align	4


	//----- nvinfo : EIATTR_CUDA_API_VERSION
	.align		4
        /*0000*/ 	.byte	0x04, 0x37
        /*0002*/ 	.short	(.L_7 - .L_6)
.L_6:
        /*0004*/ 	.word	0x00000082


	//----- nvinfo : EIATTR_KPARAM_INFO
	.align		4
.L_7:
        /*0008*/ 	.byte	0x04, 0x17
        /*000a*/ 	.short	(.L_9 - .L_8)
.L_8:
        /*000c*/ 	.word	0x00000000
        /*0010*/ 	.short	0x0005
        /*0012*/ 	.short	0x0020
        /*0014*/ 	.byte	0x00, 0xf0, 0x11, 0x00


	//----- nvinfo : EIATTR_KPARAM_INFO
	.align		4
.L_9:
        /*0018*/ 	.byte	0x04, 0x17
        /*001a*/ 	.short	(.L_11 - .L_10)
.L_10:
        /*001c*/ 	.word	0x00000000
        /*0020*/ 	.short	0x0004
        /*0022*/ 	.short	0x001c
        /*0024*/ 	.byte	0x00, 0xf0, 0x11, 0x00


	//----- nvinfo : EIATTR_KPARAM_INFO
	.align		4
.L_11:
        /*0028*/ 	.byte	0x04, 0x17
        /*002a*/ 	.short	(.L_13 - .L_12)
.L_12:
        /*002c*/ 	.word	0x00000000
        /*0030*/ 	.short	0x0003
        /*0032*/ 	.short	0x0018
        /*0034*/ 	.byte	0x00, 0xf0, 0x11, 0x00


	//----- nvinfo : EIATTR_KPARAM_INFO
	.align		4
.L_13:
        /*0038*/ 	.byte	0x04, 0x17
        /*003a*/ 	.short	(.L_15 - .L_14)
.L_14:
        /*003c*/ 	.word	0x00000000
        /*0040*/ 	.short	0x0002
        /*0042*/ 	.short	0x0010
        /*0044*/ 	.byte	0x00, 0xf5, 0x21, 0x00


	//----- nvinfo : EIATTR_KPARAM_INFO
	.align		4
.L_15:
        /*0048*/ 	.byte	0x04, 0x17
        /*004a*/ 	.short	(.L_17 - .L_16)
.L_16:
        /*004c*/ 	.word	0x00000000
        /*0050*/ 	.short	0x0001
        /*0052*/ 	.short	0x0008
        /*0054*/ 	.byte	0x00, 0xf5, 0x21, 0x00


	//----- nvinfo : EIATTR_KPARAM_INFO
	.align		4
.L_17:
        /*0058*/ 	.byte	0x04, 0x17
        /*005a*/ 	.short	(.L_19 - .L_18)
.L_18:
        /*005c*/ 	.word	0x00000000
        /*0060*/ 	.short	0x0000
        /*0062*/ 	.short	0x0000
        /*0064*/ 	.byte	0x00, 0xf5, 0x21, 0x00


	//----- nvinfo : EIATTR_SPARSE_MMA_MASK
	.align		4
.L_19:
        /*0068*/ 	.byte	0x03, 0x50
        /*006a*/ 	.short	0x0000


	//----- nvinfo : EIATTR_MAXREG_COUNT
	.align		4
        /*006c*/ 	.byte	0x03, 0x1b
        /*006e*/ 	.short	0x00ff


	//----- nvinfo : EIATTR_MERCURY_ISA_VERSION
	.align		4
        /*0070*/ 	.byte	0x03, 0x5f
        /*0072*/ 	.short	0x0101


	//----- nvinfo : EIATTR_VRC_CTA_INIT_COUNT
	.align		4
        /*0074*/ 	.byte	0x02, 0x4a
	.zero		1
	.zero		1


	//----- nvinfo : EIATTR_EXIT_INSTR_OFFSETS
	.align		4
        /*0078*/ 	.byte	0x04, 0x1c
        /*007a*/ 	.short	(.L_21 - .L_20)


	//   ....[0]....
.L_20:
        /*007c*/ 	.word	0x000000d0


	//   ....[1]....
        /*0080*/ 	.word	0x00000be0


	//----- nvinfo : EIATTR_CBANK_PARAM_SIZE
	.align		4
.L_21:
        /*0084*/ 	.byte	0x03, 0x19
        /*0086*/ 	.short	0x0024


	//----- nvinfo : EIATTR_PARAM_CBANK
	.align		4
        /*0088*/ 	.byte	0x04, 0x0a
        /*008a*/ 	.short	(.L_23 - .L_22)
	.align		4
.L_22:
        /*008c*/ 	.word	index@(.nv.constant0._Z12matMulKernelPfS_S_iii)
        /*0090*/ 	.short	0x0380
        /*0092*/ 	.short	0x0024


	//----- nvinfo : EIATTR_SW_WAR
	.align		4
.L_23:
        /*0094*/ 	.byte	0x04, 0x36
        /*0096*/ 	.short	(.L_25 - .L_24)
.L_24:
        /*0098*/ 	.word	0x00000008
.L_25:


//--------------------- .nv.callgraph             --------------------------
	.section	.nv.callgraph,"",@"SHT_CUDA_CALLGRAPH"
	.align	4
	.sectionentsize	8
	.align		4
        /*0000*/ 	.word	0x00000000
	.align		4
        /*0004*/ 	.word	0xffffffff
	.align		4
        /*0008*/ 	.word	0x00000000
	.align		4
        /*000c*/ 	.word	0xfffffffe
	.align		4
        /*0010*/ 	.word	0x00000000
	.align		4
        /*0014*/ 	.word	0xfffffffd
	.align		4
        /*0018*/ 	.word	0x00000000
	.align		4
        /*001c*/ 	.word	0xfffffffc


//--------------------- .text._Z12matMulKernelPfS_S_iii --------------------------
	.section	.text._Z12matMulKernelPfS_S_iii,"ax",@progbits
	.align	128
        .global         _Z12matMulKernelPfS_S_iii
        .type           _Z12matMulKernelPfS_S_iii,@function
        .size           _Z12matMulKernelPfS_S_iii,(.L_x_7 - _Z12matMulKernelPfS_S_iii)
        .other          _Z12matMulKernelPfS_S_iii,@"STO_CUDA_ENTRY STV_DEFAULT"
_Z12matMulKernelPfS_S_iii:
.text._Z12matMulKernelPfS_S_iii:
[----:B------:R-:W-:Y:S01]  /*0000*/  LDC R1, c[0x0][0x37c] ;  /* 0x0000df00ff017b82 */ /* 0x000fe20000000800 */
[----:B------:R-:W0:Y:S07]  /*0010*/  S2R R3, SR_TID.X ;  /* 0x0000000000037919 */ /* 0x000e2e0000002100 */
[----:B------:R-:W1:Y:S01]  /*0020*/  LDC R7, c[0x0][0x364] ;  /* 0x0000d900ff077b82 */ /* 0x000e620000000800 */
[----:B------:R-:W2:Y:S01]  /*0030*/  LDCU UR11, c[0x0][0x3a0] ;  /* 0x00007400ff0b77ac */ /* 0x000ea20008000800 */
[----:B------:R-:W1:Y:S01]  /*0040*/  S2R R2, SR_TID.Y ;  /* 0x0000000000027919 */ /* 0x000e620000002200 */
[----:B------:R-:W3:Y:S05]  /*0050*/  LDCU UR6, c[0x0][0x398] ;  /* 0x00007300ff0677ac */ /* 0x000eea0008000800 */
[----:B------:R-:W0:Y:S08]  /*0060*/  S2UR UR5, SR_CTAID.X ;  /* 0x00000000000579c3 */ /* 0x000e300000002500 */
[----:B------:R-:W0:Y:S08]  /*0070*/  LDC R0, c[0x0][0x360] ;  /* 0x0000d800ff007b82 */ /* 0x000e300000000800 */
[----:B------:R-:W1:Y:S01]  /*0080*/  S2UR UR4, SR_CTAID.Y ;  /* 0x00000000000479c3 */ /* 0x000e620000002600 */
[----:B0-----:R-:W-:-:S05]  /*0090*/  IMAD R0, R0, UR5, R3 ;  /* 0x0000000500007c24 */ /* 0x001fca000f8e0203 */
[----:B--2---:R-:W-:Y:S01]  /*00a0*/  ISETP.GE.AND P0, PT, R0, UR11, PT ;  /* 0x0000000b00007c0c */ /* 0x004fe2000bf06270 */
[----:B-1----:R-:W-:-:S05]  /*00b0*/  IMAD R7, R7, UR4, R2 ;  /* 0x0000000407077c24 */ /* 0x002fca000f8e0202 */
[----:B---3--:R-:W-:-:S13]  /*00c0*/  ISETP.GE.OR P0, PT, R7, UR6, P0 ;  /* 0x0000000607007c0c */ /* 0x008fda0008706670 */
[----:B------:R-:W-:Y:S05]  /*00d0*/  @P0 EXIT ;  /* 0x000000000000094d */ /* 0x000fea0003800000 */
[----:B------:R-:W0:Y:S01]  /*00e0*/  LDCU UR7, c[0x0][0x39c] ;  /* 0x00007380ff0777ac */ /* 0x000e220008000800 */
[----:B------:R-:W-:Y:S01]  /*00f0*/  HFMA2 R14, -RZ, RZ, 0, 0 ;  /* 0x00000000ff0e7431 */ /* 0x000fe200000001ff */
[----:B------:R-:W1:Y:S01]  /*0100*/  LDCU.64 UR12, c[0x0][0x358] ;  /* 0x00006b00ff0c77ac */ /* 0x000e620008000a00 */
[----:B0-----:R-:W-:-:S09]  /*0110*/  UISETP.GE.AND UP0, UPT, UR7, 0x1, UPT ;  /* 0x000000010700788c */ /* 0x001fd2000bf06270 */
[----:B-1----:R-:W-:Y:S05]  /*0120*/  BRA.U !UP0, `(.L_x_0) ;  /* 0x00000009089c7547 */ /* 0x002fea000b800000 */
[----:B------:R-:W-:Y:S02]  /*0130*/  UISETP.GE.U32.AND UP1, UPT, UR7, 0x10, UPT ;  /* 0x000000100700788c */ /* 0x000fe4000bf26070 */
[----:B------:R-:W-:Y:S01]  /*0140*/  IMAD R8, R7, UR7, RZ ;  /* 0x0000000707087c24 */ /* 0x000fe2000f8e02ff */
[----:B------:R-:W-:Y:S02]  /*0150*/  ULOP3.LUT UR10, UR7, 0xf, URZ, 0xc0, !UPT ;  /* 0x0000000f070a7892 */ /* 0x000fe4000f8ec0ff */
[----:B------:R-:W-:Y:S01]  /*0160*/  IMAD R9, R0, UR7, RZ ;  /* 0x0000000700097c24 */ /* 0x000fe2000f8e02ff */
[----:B------:R-:W-:Y:S01]  /*0170*/  MOV R14, RZ ;  /* 0x000000ff000e7202 */ /* 0x000fe20000000f00 */
[----:B------:R-:W-:Y:S01]  /*0180*/  UMOV UR4, URZ ;  /* 0x000000ff00047c82 */ /* 0x000fe20008000000 */
[----:B------:R-:W-:Y:S01]  /*0190*/  UISETP.NE.AND UP0, UPT, UR10, URZ, UPT ;  /* 0x000000ff0a00728c */ /* 0x000fe2000bf05270 */
[----:B------:R-:W-:Y:S10]  /*01a0*/  BRA.U !UP1, `(.L_x_1) ;  /* 0x0000000509107547 */ /* 0x000ff4000b800000 */
[----:B------:R-:W0:Y:S01]  /*01b0*/  LDC.64 R2, c[0x0][0x380] ;  /* 0x0000e000ff027b82 */ /* 0x000e220000000a00 */
[----:B------:R-:W1:Y:S01]  /*01c0*/  LDCU.64 UR8, c[0x0][0x388] ;  /* 0x00007100ff0877ac */ /* 0x000e620008000a00 */
[----:B------:R-:W-:Y:S02]  /*01d0*/  MOV R14, RZ ;  /* 0x000000ff000e7202 */ /* 0x000fe40000000f00 */
[----:B------:R-:W-:Y:S01]  /*01e0*/  MOV R6, R9 ;  /* 0x0000000900067202 */ /* 0x000fe20000000f00 */
[----:B------:R-:W-:Y:S02]  /*01f0*/  ULOP3.LUT UR4, UR7, 0x7ffffff0, URZ, 0xc0, !UPT ;  /* 0x7ffffff007047892 */ /* 0x000fe4000f8ec0ff */
[----:B-1----:R-:W-:Y:S02]  /*0200*/  UIADD3 UR5, UP1, UPT, UR8, 0x20, URZ ;  /* 0x0000002008057890 */ /* 0x002fe4000ff3e0ff */
[----:B------:R-:W-:Y:S02]  /*0210*/  UIADD3 UR8, UPT, UPT, -UR4, URZ, URZ ;  /* 0x000000ff04087290 */ /* 0x000fe4000fffe1ff */
[----:B------:R-:W-:Y:S01]  /*0220*/  UIADD3.X UR6, UPT, UPT, URZ, UR9, URZ, UP1, !UPT ;  /* 0x00000009ff067290 */ /* 0x000fe20008ffe4ff */
[----:B0-----:R-:W-:-:S03]  /*0230*/  IMAD.WIDE.U32 R2, R8, 0x4, R2 ;  /* 0x0000000408027825 */ /* 0x001fc600078e0002 */
[----:B------:R-:W-:-:S04]  /*0240*/  IADD3 R4, P0, PT, R2, 0x20, RZ ;  /* 0x0000002002047810 */ /* 0x000fc80007f1e0ff */
[----:B------:R-:W-:-:S09]  /*0250*/  IADD3.X R5, PT, PT, RZ, R3, RZ, P0, !PT ;  /* 0x00000003ff057210 */ /* 0x000fd200007fe4ff */
.L_x_2:
[----:B------:R-:W-:Y:S01]  /*0260*/  MOV R2, UR5 ;  /* 0x0000000500027c02 */ /* 0x000fe20008000f00 */
[----:B------:R-:W2:Y:S01]  /*0270*/  LDG.E R15, desc[UR12][R4.64+-0x20] ;  /* 0xffffe00c040f7981 */ /* 0x000ea2000c1e1900 */
[----:B------:R-:W-:-:S03]  /*0280*/  MOV R3, UR6 ;  /* 0x0000000600037c02 */ /* 0x000fc60008000f00 */
[----:B------:R-:W3:Y:S01]  /*0290*/  LDG.E R17, desc[UR12][R4.64+-0x1c] ;  /* 0xffffe40c04117981 */ /* 0x000ee2000c1e1900 */
[----:B------:R-:W-:-:S03]  /*02a0*/  IMAD.WIDE R2, R6, 0x4, R2 ;  /* 0x0000000406027825 */ /* 0x000fc600078e0202 */
[----:B------:R-:W4:Y:S04]  /*02b0*/  LDG.E R19, desc[UR12][R4.64+-0x18] ;  /* 0xffffe80c04137981 */ /* 0x000f28000c1e1900 */
[----:B------:R-:W2:Y:S04]  /*02c0*/  LDG.E R16, desc[UR12][R2.64+-0x20] ;  /* 0xffffe00c02107981 */ /* 0x000ea8000c1e1900 */
[----:B------:R-:W3:Y:S04]  /*02d0*/  LDG.E R24, desc[UR12][R2.64+-0x1c] ;  /* 0xffffe40c02187981 */ /* 0x000ee8000c1e1900 */
[----:B------:R-:W4:Y:S04]  /*02e0*/  LDG.E R18, desc[UR12][R2.64+-0x18] ;  /* 0xffffe80c02127981 */ /* 0x000f28000c1e1900 */
[----:B------:R-:W5:Y:S04]  /*02f0*/  LDG.E R20, desc[UR12][R4.64+-0x14] ;  /* 0xffffec0c04147981 */ /* 0x000f68000c1e1900 */
        /* <DEDUP_REMOVED lines=8> */
[----:B------:R-:W5:Y:S01]  /*0380*/  LDG.E R26, desc[UR12][R4.64+0x1c] ;  /* 0x00001c0c041a7981 */ /* 0x000f62000c1e1900 */
[----:B--2---:R-:W-:-:S03]  /*0390*/  FFMA R16, R15, R16, R14 ;  /* 0x000000100f107223 */ /* 0x004fc6000000000e */
[----:B------:R-:W2:Y:S01]  /*03a0*/  LDG.E R15, desc[UR12][R4.64+-0x4] ;  /* 0xfffffc0c040f7981 */ /* 0x000ea2000c1e1900 */
[----:B---3--:R-:W-:-:S03]  /*03b0*/  FFMA R24, R17, R24, R16 ;  /* 0x0000001811187223 */ /* 0x008fc60000000010 */
[----:B------:R-:W2:Y:S01]  /*03c0*/  LDG.E R14, desc[UR12][R2.64+-0x4] ;  /* 0xfffffc0c020e7981 */ /* 0x000ea2000c1e1900 */
[----:B----4-:R-:W-:-:S03]  /*03d0*/  FFMA R25, R19, R18, R24 ;  /* 0x0000001213197223 */ /* 0x010fc60000000018 */
[----:B------:R-:W3:Y:S04]  /*03e0*/  LDG.E R16, desc[UR12][R4.64] ;  /* 0x0000000c04107981 */ /* 0x000ee8000c1e1900 */
[----:B------:R-:W3:Y:S01]  /*03f0*/  LDG.E R17, desc[UR12][R2.64] ;  /* 0x0000000c02117981 */ /* 0x000ee2000c1e1900 */
[----:B-----5:R-:W-:-:S03]  /*0400*/  FFMA R25, R20, R21, R25 ;  /* 0x0000001514197223 */ /* 0x020fc60000000019 */
[----:B------:R-:W4:Y:S04]  /*0410*/  LDG.E R18, desc[UR12][R4.64+0x4] ;  /* 0x0000040c04127981 */ /* 0x000f28000c1e1900 */
[----:B------:R-:W4:Y:S01]  /*0420*/  LDG.E R19, desc[UR12][R2.64+0x4] ;  /* 0x0000040c02137981 */ /* 0x000f22000c1e1900 */
[----:B------:R-:W-:-:S03]  /*0430*/  FFMA R25, R22, R23, R25 ;  /* 0x0000001716197223 */ /* 0x000fc60000000019 */
[----:B------:R-:W5:Y:S04]  /*0440*/  LDG.E R20, desc[UR12][R4.64+0x8] ;  /* 0x0000080c04147981 */ /* 0x000f68000c1e1900 */
[----:B------:R-:W5:Y:S01]  /*0450*/  LDG.E R21, desc[UR12][R2.64+0x8] ;  /* 0x0000080c02157981 */ /* 0x000f62000c1e1900 */
[----:B------:R-:W-:-:S03]  /*0460*/  FFMA R25, R10, R11, R25 ;  /* 0x0000000b0a197223 */ /* 0x000fc60000000019 */
[----:B------:R-:W5:Y:S04]  /*0470*/  LDG.E R22, desc[UR12][R4.64+0xc] ;  /* 0x00000c0c04167981 */ /* 0x000f68000c1e1900 */
[----:B------:R-:W5:Y:S04]  /*0480*/  LDG.E R23, desc[UR12][R2.64+0xc] ;  /* 0x00000c0c02177981 */ /* 0x000f68000c1e1900 */
[----:B------:R-:W5:Y:S01]  /*0490*/  LDG.E R10, desc[UR12][R4.64+0x10] ;  /* 0x0000100c040a7981 */ /* 0x000f62000c1e1900 */
[----:B------:R-:W-:-:S03]  /*04a0*/  FFMA R28, R12, R13, R25 ;  /* 0x0000000d0c1c7223 */ /* 0x000fc60000000019 */
[----:B------:R-:W5:Y:S04]  /*04b0*/  LDG.E R11, desc[UR12][R2.64+0x10] ;  /* 0x0000100c020b7981 */ /* 0x000f68000c1e1900 */
[----:B------:R-:W5:Y:S04]  /*04c0*/  LDG.E R24, desc[UR12][R4.64+0x14] ;  /* 0x0000140c04187981 */ /* 0x000f68000c1e1900 */
[----:B------:R-:W5:Y:S04]  /*04d0*/  LDG.E R25, desc[UR12][R2.64+0x14] ;  /* 0x0000140c02197981 */ /* 0x000f68000c1e1900 */
[----:B------:R0:W5:Y:S04]  /*04e0*/  LDG.E R13, desc[UR12][R4.64+0x18] ;  /* 0x0000180c040d7981 */ /* 0x000168000c1e1900 */
[----:B------:R-:W5:Y:S01]  /*04f0*/  LDG.E R12, desc[UR12][R2.64+0x18] ;  /* 0x0000180c020c7981 */ /* 0x000f62000c1e1900 */
[----:B------:R-:W-:-:S04]  /*0500*/  UIADD3 UR8, UPT, UPT, UR8, 0x10, URZ ;  /* 0x0000001008087890 */ /* 0x000fc8000fffe0ff */
[----:B------:R-:W-:Y:S01]  /*0510*/  UISETP.NE.AND UP1, UPT, UR8, URZ, UPT ;  /* 0x000000ff0800728c */ /* 0x000fe2000bf25270 */
[----:B0-----:R-:W-:Y:S02]  /*0520*/  IADD3 R4, P0, PT, R4, 0x40, RZ ;  /* 0x0000004004047810 */ /* 0x001fe40007f1e0ff */
[----:B------:R-:W-:Y:S02]  /*0530*/  IADD3 R6, PT, PT, R6, 0x10, RZ ;  /* 0x0000001006067810 */ /* 0x000fe40007ffe0ff */
[----:B------:R-:W-:Y:S01]  /*0540*/  IADD3.X R5, PT, PT, RZ, R5, RZ, P0, !PT ;  /* 0x00000005ff057210 */ /* 0x000fe200007fe4ff */
[----:B--2---:R-:W-:-:S04]  /*0550*/  FFMA R15, R15, R14, R28 ;  /* 0x0000000e0f0f7223 */ /* 0x004fc8000000001c */
[----:B---3--:R-:W-:-:S04]  /*0560*/  FFMA R15, R16, R17, R15 ;  /* 0x00000011100f7223 */ /* 0x008fc8000000000f */
[----:B----4-:R-:W-:-:S04]  /*0570*/  FFMA R15, R18, R19, R15 ;  /* 0x00000013120f7223 */ /* 0x010fc8000000000f */
[----:B-----5:R-:W-:-:S04]  /*0580*/  FFMA R15, R20, R21, R15 ;  /* 0x00000015140f7223 */ /* 0x020fc8000000000f */
[----:B------:R-:W-:-:S04]  /*0590*/  FFMA R15, R22, R23, R15 ;  /* 0x00000017160f7223 */ /* 0x000fc8000000000f */
[----:B------:R-:W-:-:S04]  /*05a0*/  FFMA R11, R10, R11, R15 ;  /* 0x0000000b0a0b7223 */ /* 0x000fc8000000000f */
[----:B------:R-:W-:-:S04]  /*05b0*/  FFMA R24, R24, R25, R11 ;  /* 0x0000001918187223 */ /* 0x000fc8000000000b */
[----:B------:R-:W-:-:S04]  /*05c0*/  FFMA R13, R13, R12, R24 ;  /* 0x0000000c0d0d7223 */ /* 0x000fc80000000018 */
[----:B------:R-:W-:Y:S01]  /*05d0*/  FFMA R14, R26, R27, R13 ;  /* 0x0000001b1a0e7223 */ /* 0x000fe2000000000d */
[----:B------:R-:W-:Y:S06]  /*05e0*/  BRA.U UP1, `(.L_x_2) ;  /* 0xfffffffd011c7547 */ /* 0x000fec000b83ffff */
.L_x_1:
[----:B------:R-:W-:Y:S05]  /*05f0*/  BRA.U !UP0, `(.L_x_0) ;  /* 0x0000000508687547 */ /* 0x000fea000b800000 */
[----:B------:R-:W-:Y:S02]  /*0600*/  UISETP.GE.U32.AND UP0, UPT, UR10, 0x8, UPT ;  /* 0x000000080a00788c */ /* 0x000fe4000bf06070 */
[----:B------:R-:W-:-:S04]  /*0610*/  ULOP3.LUT UR6, UR7, 0x7, URZ, 0xc0, !UPT ;  /* 0x0000000707067892 */ /* 0x000fc8000f8ec0ff */
[----:B------:R-:W-:-:S03]  /*0620*/  UISETP.NE.AND UP1, UPT, UR6, URZ, UPT ;  /* 0x000000ff0600728c */ /* 0x000fc6000bf25270 */
[----:B------:R-:W-:Y:S08]  /*0630*/  BRA.U !UP0, `(.L_x_3) ;  /* 0x0000000108907547 */ /* 0x000ff0000b800000 */
[----:B------:R-:W0:Y:S01]  /*0640*/  LDC.64 R10, c[0x0][0x380] ;  /* 0x0000e000ff0a7b82 */ /* 0x000e220000000a00 */
[----:B------:R-:W1:Y:S01]  /*0650*/  LDCU.64 UR8, c[0x0][0x380] ;  /* 0x00007000ff0877ac */ /* 0x000e620008000a00 */
[C---:B------:R-:W-:Y:S02]  /*0660*/  IADD3 R3, PT, PT, R8.reuse, UR4, RZ ;  /* 0x0000000408037c10 */ /* 0x040fe4000fffe0ff */
[----:B------:R-:W-:Y:S02]  /*0670*/  IADD3 R6, P0, PT, R8, UR4, RZ ;  /* 0x0000000408067c10 */ /* 0x000fe4000ff1e0ff */
[----:B------:R-:W-:Y:S02]  /*0680*/  IADD3 R13, PT, PT, R9, UR4, RZ ;  /* 0x00000004090d7c10 */ /* 0x000fe4000fffe0ff */
[----:B------:R-:W2:Y:S01]  /*0690*/  LDC.64 R4, c[0x0][0x388] ;  /* 0x0000e200ff047b82 */ /* 0x000ea20000000a00 */
[----:B0-----:R-:W-:Y:S01]  /*06a0*/  IMAD.WIDE.U32 R10, R3, 0x4, R10 ;  /* 0x00000004030a7825 */ /* 0x001fe200078e000a */
[----:B------:R-:W-:-:S02]  /*06b0*/  IADD3.X R3, PT, PT, RZ, RZ, RZ, P0, !PT ;  /* 0x000000ffff037210 */ /* 0x000fc400007fe4ff */
[C---:B-1----:R-:W-:Y:S02]  /*06c0*/  LEA R2, P0, R6.reuse, UR8, 0x2 ;  /* 0x0000000806027c11 */ /* 0x042fe4000f8010ff */
[----:B------:R-:W3:Y:S02]  /*06d0*/  LDG.E R15, desc[UR12][R10.64] ;  /* 0x0000000c0a0f7981 */ /* 0x000ee4000c1e1900 */
[----:B------:R-:W-:Y:S01]  /*06e0*/  LEA.HI.X R3, R6, UR9, R3, 0x2, P0 ;  /* 0x0000000906037c11 */ /* 0x000fe200080f1403 */
[----:B--2---:R-:W-:-:S04]  /*06f0*/  IMAD.WIDE R4, R13, 0x4, R4 ;  /* 0x000000040d047825 */ /* 0x004fc800078e0204 */
[----:B------:R-:W2:Y:S04]  /*0700*/  LDG.E R18, desc[UR12][R2.64+0x4] ;  /* 0x0000040c02127981 */ /* 0x000ea8000c1e1900 */
[----:B------:R-:W3:Y:S04]  /*0710*/  LDG.E R16, desc[UR12][R4.64] ;  /* 0x0000000c04107981 */ /* 0x000ee8000c1e1900 */
[----:B------:R-:W2:Y:S04]  /*0720*/  LDG.E R17, desc[UR12][R4.64+0x4] ;  /* 0x0000040c04117981 */ /* 0x000ea8000c1e1900 */
[----:B------:R-:W4:Y:S04]  /*0730*/  LDG.E R19, desc[UR12][R4.64+0x8] ;  /* 0x0000080c04137981 */ /* 0x000f28000c1e1900 */
        /* <DEDUP_REMOVED lines=11> */
[----:B------:R-:W-:Y:S01]  /*07f0*/  UIADD3 UR4, UPT, UPT, UR4, 0x8, URZ ;  /* 0x0000000804047890 */ /* 0x000fe2000fffe0ff */
[----:B---3--:R-:W-:-:S04]  /*0800*/  FFMA R15, R15, R16, R14 ;  /* 0x000000100f0f7223 */ /* 0x008fc8000000000e */
[----:B--2---:R-:W-:-:S04]  /*0810*/  FFMA R15, R18, R17, R15 ;  /* 0x00000011120f7223 */ /* 0x004fc8000000000f */
[----:B----4-:R-:W-:-:S04]  /*0820*/  FFMA R15, R20, R19, R15 ;  /* 0x00000013140f7223 */ /* 0x010fc8000000000f */
[----:B-----5:R-:W-:-:S04]  /*0830*/  FFMA R15, R22, R21, R15 ;  /* 0x00000015160f7223 */ /* 0x020fc8000000000f */
[----:B------:R-:W-:-:S04]  /*0840*/  FFMA R15, R24, R23, R15 ;  /* 0x00000017180f7223 */ /* 0x000fc8000000000f */
[----:B------:R-:W-:-:S04]  /*0850*/  FFMA R13, R12, R13, R15 ;  /* 0x0000000d0c0d7223 */ /* 0x000fc8000000000f */
[----:B------:R-:W-:-:S04]  /*0860*/  FFMA R11, R6, R11, R13 ;  /* 0x0000000b060b7223 */ /* 0x000fc8000000000d */
[----:B------:R-:W-:-:S07]  /*0870*/  FFMA R14, R10, R25, R11 ;  /* 0x000000190a0e7223 */ /* 0x000fce000000000b */
.L_x_3:
        /* <DEDUP_REMOVED lines=13> */
[----:B-1----:R-:W-:-:S03]  /*0950*/  LEA R2, P0, R6, UR6, 0x2 ;  /* 0x0000000606027c11 */ /* 0x002fc6000f8010ff */
[----:B------:R-:W3:Y:S01]  /*0960*/  LDG.E R11, desc[UR12][R10.64] ;  /* 0x0000000c0a0b7981 */ /* 0x000ee2000c1e1900 */
        /* <DEDUP_REMOVED lines=8> */
[----:B------:R-:W5:Y:S01]  /*09f0*/  LDG.E R18, desc[UR12][R4.64+0xc] ;  /* 0x00000c0c04127981 */ /* 0x000f62000c1e1900 */
[----:B------:R-:W-:Y:S01]  /*0a00*/  UIADD3 UR4, UPT, UPT, UR4, 0x4, URZ ;  /* 0x0000000404047890 */ /* 0x000fe2000fffe0ff */
[----:B---3--:R-:W-:-:S04]  /*0a10*/  FFMA R6, R11, R6, R14 ;  /* 0x000000060b067223 */ /* 0x008fc8000000000e */
[----:B--2---:R-:W-:-:S04]  /*0a20*/  FFMA R6, R13, R12, R6 ;  /* 0x0000000c0d067223 */ /* 0x004fc80000000006 */
[----:B----4-:R-:W-:-:S04]  /*0a30*/  FFMA R6, R15, R16, R6 ;  /* 0x000000100f067223 */ /* 0x010fc80000000006 */
[----:B-----5:R-:W-:-:S07]  /*0a40*/  FFMA R14, R17, R18, R6 ;  /* 0x00000012110e7223 */ /* 0x020fce0000000006 */
.L_x_4:
[----:B------:R-:W-:Y:S05]  /*0a50*/  BRA.U !UP1, `(.L_x_0) ;  /* 0x0000000109507547 */ /* 0x000fea000b800000 */
[----:B------:R-:W0:Y:S01]  /*0a60*/  LDC.64 R4, c[0x0][0x380] ;  /* 0x0000e000ff047b82 */ /* 0x000e220000000a00 */
[----:B------:R-:W-:Y:S01]  /*0a70*/  IADD3 R11, PT, PT, R8, UR4, RZ ;  /* 0x00000004080b7c10 */ /* 0x000fe2000fffe0ff */
[----:B------:R-:W-:-:S06]  /*0a80*/  UIADD3 UR5, UPT, UPT, -UR5, URZ, URZ ;  /* 0x000000ff05057290 */ /* 0x000fcc000fffe1ff */
[----:B------:R-:W1:Y:S01]  /*0a90*/  LDC.64 R2, c[0x0][0x388] ;  /* 0x0000e200ff027b82 */ /* 0x000e620000000a00 */
[----:B0-----:R-:W-:Y:S01]  /*0aa0*/  IMAD.WIDE.U32 R4, R11, 0x4, R4 ;  /* 0x000000040b047825 */ /* 0x001fe200078e0004 */
[----:B------:R-:W-:Y:S02]  /*0ab0*/  IADD3 R11, PT, PT, R9, UR4, RZ ;  /* 0x00000004090b7c10 */ /* 0x000fe4000fffe0ff */
[----:B------:R-:W-:Y:S02]  /*0ac0*/  MOV R6, R4 ;  /* 0x0000000400067202 */ /* 0x000fe40000000f00 */
[----:B------:R-:W-:-:S07]  /*0ad0*/  MOV R13, R5 ;  /* 0x00000005000d7202 */ /* 0x000fce0000000f00 */
.L_x_5:
[----:B-1----:R-:W-:Y:S01]  /*0ae0*/  IMAD.WIDE R4, R11, 0x4, R2 ;  /* 0x000000040b047825 */ /* 0x002fe200078e0202 */
[----:B------:R-:W-:Y:S02]  /*0af0*/  MOV R9, R13 ;  /* 0x0000000d00097202 */ /* 0x000fe40000000f00 */
[----:B------:R-:W-:-:S03]  /*0b00*/  MOV R8, R6 ;  /* 0x0000000600087202 */ /* 0x000fc60000000f00 */
[----:B------:R-:W2:Y:S04]  /*0b10*/  LDG.E R4, desc[UR12][R4.64] ;  /* 0x0000000c04047981 */ /* 0x000ea8000c1e1900 */
[----:B------:R-:W2:Y:S01]  /*0b20*/  LDG.E R9, desc[UR12][R8.64] ;  /* 0x0000000c08097981 */ /* 0x000ea2000c1e1900 */
[----:B------:R-:W-:Y:S01]  /*0b30*/  UIADD3 UR5, UPT, UPT, UR5, 0x1, URZ ;  /* 0x0000000105057890 */ /* 0x000fe2000fffe0ff */
[----:B------:R-:W-:Y:S02]  /*0b40*/  IADD3 R6, P0, PT, R6, 0x4, RZ ;  /* 0x0000000406067810 */ /* 0x000fe40007f1e0ff */
[----:B------:R-:W-:Y:S01]  /*0b50*/  IADD3 R11, PT, PT, R11, 0x1, RZ ;  /* 0x000000010b0b7810 */ /* 0x000fe20007ffe0ff */
[----:B------:R-:W-:Y:S01]  /*0b60*/  UISETP.NE.AND UP0, UPT, UR5, URZ, UPT ;  /* 0x000000ff0500728c */ /* 0x000fe2000bf05270 */
[----:B------:R-:W-:Y:S01]  /*0b70*/  IADD3.X R13, PT, PT, RZ, R13, RZ, P0, !PT ;  /* 0x0000000dff0d7210 */ /* 0x000fe200007fe4ff */
[----:B--2---:R-:W-:-:S07]  /*0b80*/  FFMA R14, R9, R4, R14 ;  /* 0x00000004090e7223 */ /* 0x004fce000000000e */
[----:B------:R-:W-:Y:S05]  /*0b90*/  BRA.U UP0, `(.L_x_5) ;  /* 0xfffffffd00d07547 */ /* 0x000fea000b83ffff */
.L_x_0:
[----:B------:R-:W0:Y:S01]  /*0ba0*/  LDC.64 R2, c[0x0][0x390] ;  /* 0x0000e400ff027b82 */ /* 0x000e220000000a00 */
[----:B------:R-:W-:-:S04]  /*0bb0*/  IMAD R7, R7, UR11, R0 ;  /* 0x0000000b07077c24 */ /* 0x000fc8000f8e0200 */
[----:B0-----:R-:W-:-:S05]  /*0bc0*/  IMAD.WIDE R2, R7, 0x4, R2 ;  /* 0x0000000407027825 */ /* 0x001fca00078e0202 */
[----:B------:R-:W-:Y:S01]  /*0bd0*/  STG.E desc[UR12][R2.64], R14 ;  /* 0x0000000e02007986 */ /* 0x000fe2000c10190c */
[----:B------:R-:W-:Y:S05]  /*0be0*/  EXIT ;  /* 0x000000000000794d */ /* 0x000fea0003800000 */
.L_x_6:
[----:B------:R-:W-:-:S00]  /*0bf0*/  BRA `(.L_x_6) ;  /* 0xfffffffc00fc7947 */ /* 0x000fc0000383ffff */
[----:B------:R-:W-:-:S00]  /*0c00*/  NOP ;  /* 0x0000000000007918 */ /* 0x000fc00000000000 */
[----:B------:R-:W-:-:S00]  /*0c10*/  NOP ;  /* 0x0000000000007918 */ /* 0x000fc00000000000 */
[----:B------:R-:W-:-:S00]  /*0c20*/  NOP ;  /* 0x0000000000007918 */ /* 0x000fc00000000000 */
[----:B------:R-:W-:-:S00]  /*0c30*/  NOP ;  /* 0x0000000000007918 */ /* 0x000fc00000000000 */
[----:B------:R-:W-:-:S00]  /*0c40*/  NOP ;  /* 0x0000000000007918 */ /* 0x000fc00000000000 */
[----:B------:R-:W-:-:S00]  /*0c50*/  NOP ;  /* 0x0000000000007918 */ /* 0x000fc00000000000 */
[----:B------:R-:W-:-:S00]  /*0c60*/  NOP ;  /* 0x0000000000007918 */ /* 0x000fc00000000000 */
[----:B------:R-:W-:-:S00]  /*0c70*/  NOP ;  /* 0x0000000000007918 */ /* 0x000fc00000000000 */
.L_x_7:


//--------------------- .nv.shared.reserved.0     --------------------------
	.section	.nv.shared.reserved.0,"aw",@nobits
	.weak		__nv_reservedSMEM_offset_0_alias
	.size		__nv_reservedSMEM_offset_0_alias, 0, 64
	.other		__nv_reservedSMEM_offset_0_alias,@"STO_CUDA_RESERVED_SHARED STV_DEFAULT"
__nv_reservedSMEM_offset_0_alias:
	.zero		0
	.zero		64


//--------------------- .nv.constant0._Z12matMulKernelPfS_S_iii --------------------------
	.section	.nv.constant0._Z12matMulKernelPfS_S_iii,"a",@progbits
	.sectionflags	@""
	.align	4
.nv.constant0._Z12matMulKernelPfS_S_iii:
	.zero		932


//--------------------- SYMBOLS --------------------------

	.type		.nv.reservedSmem.offset0,@object
	.size		.nv.reservedSmem.offset0,0x4
